	.headerflags	@"EF_CUDA_TEXMODE_UNIFIED EF_CUDA_64BIT_ADDRESS EF_CUDA_ACCELERATORS EF_CUDA_SM90 EF_CUDA_VIRTUAL_SM(EF_CUDA_SM90)"
	.elftype	@"ET_EXEC"


//--------------------- .nv.info                  --------------------------
	.section	.nv.info,"",@"SHT_CUDA_INFO"
	.align	4


	//----- nvinfo : EIATTR_REGCOUNT
	.align		4
        /*0000*/ 	.byte	0x04, 0x2f
        /*0002*/ 	.short	(.L_3 - .L_2)
	.align		4
.L_2:
        /*0004*/ 	.word	index@(triton_poi_fused__native_batch_norm_legit_no_training_13)
        /*0008*/ 	.word	0x00000012


	//----- nvinfo : EIATTR_MIN_STACK_SIZE
	.align		4
.L_3:
        /*000c*/ 	.byte	0x04, 0x12
        /*000e*/ 	.short	(.L_5 - .L_4)
	.align		4
.L_4:
        /*0010*/ 	.word	index@(triton_poi_fused__native_batch_norm_legit_no_training_13)
        /*0014*/ 	.word	0x00000000


	//----- nvinfo : EIATTR_FRAME_SIZE
	.align		4
.L_5:
        /*0018*/ 	.byte	0x04, 0x11
        /*001a*/ 	.short	(.L_7 - .L_6)
	.align		4
.L_6:
        /*001c*/ 	.word	index@(triton_poi_fused__native_batch_norm_legit_no_training_13)
        /*0020*/ 	.word	0x00000000


	//----- nvinfo : EIATTR_MIN_STACK_SIZE
	.align		4
.L_7:
        /*0024*/ 	.byte	0x04, 0x12
        /*0026*/ 	.short	(.L_9 - .L_8)
	.align		4
.L_8:
        /*0028*/ 	.word	index@(triton_poi_fused__native_batch_norm_legit_no_training_13)
        /*002c*/ 	.word	0x00000000
.L_9:


//--------------------- .nv.info.triton_poi_fused__native_batch_norm_legit_no_training_13 --------------------------
	.section	.nv.info.triton_poi_fused__native_batch_norm_legit_no_training_13,"",@"SHT_CUDA_INFO"
	.sectionflags	@""
	.align	4


	//----- nvinfo : EIATTR_CUDA_API_VERSION
	.align		4
        /*0000*/ 	.byte	0x04, 0x37
        /*0002*/ 	.short	(.L_11 - .L_10)
.L_10:
        /*0004*/ 	.word	0x0000007c


	//----- nvinfo : EIATTR_KPARAM_INFO
	.align		4
.L_11:
        /*0008*/ 	.byte	0x04, 0x17
        /*000a*/ 	.short	(.L_13 - .L_12)
.L_12:
        /*000c*/ 	.word	0x00000000
        /*0010*/ 	.short	0x0006
        /*0012*/ 	.short	0x0030
        /*0014*/ 	.byte	0x00, 0xf0, 0x11, 0x00


	//----- nvinfo : EIATTR_KPARAM_INFO
	.align		4
.L_13:
        /*0018*/ 	.byte	0x04, 0x17
        /*001a*/ 	.short	(.L_15 - .L_14)
.L_14:
        /*001c*/ 	.word	0x00000000
        /*0020*/ 	.short	0x0005
        /*0022*/ 	.short	0x0028
        /*0024*/ 	.byte	0x00, 0xf4, 0x21, 0x00


	//----- nvinfo : EIATTR_KPARAM_INFO
	.align		4
.L_15:
        /*0028*/ 	.byte	0x04, 0x17
        /*002a*/ 	.short	(.L_17 - .L_16)
.L_16:
        /*002c*/ 	.word	0x00000000
        /*0030*/ 	.short	0x0004
        /*0032*/ 	.short	0x0020
        /*0034*/ 	.byte	0x00, 0xf4, 0x21, 0x00


	//----- nvinfo : EIATTR_KPARAM_INFO
	.align		4
.L_17:
        /*0038*/ 	.byte	0x04, 0x17
        /*003a*/ 	.short	(.L_19 - .L_18)
.L_18:
        /*003c*/ 	.word	0x00000000
        /*0040*/ 	.short	0x0003
        /*0042*/ 	.short	0x0018
        /*0044*/ 	.byte	0x00, 0xf4, 0x21, 0x00


	//----- nvinfo : EIATTR_KPARAM_INFO
	.align		4
.L_19:
        /*0048*/ 	.byte	0x04, 0x17
        /*004a*/ 	.short	(.L_21 - .L_20)
.L_20:
        /*004c*/ 	.word	0x00000000
        /*0050*/ 	.short	0x0002
        /*0052*/ 	.short	0x0010
        /*0054*/ 	.byte	0x00, 0xf4, 0x21, 0x00


	//----- nvinfo : EIATTR_KPARAM_INFO
	.align		4
.L_21:
        /*0058*/ 	.byte	0x04, 0x17
        /*005a*/ 	.short	(.L_23 - .L_22)
.L_22:
        /*005c*/ 	.word	0x00000000
        /*0060*/ 	.short	0x0001
        /*0062*/ 	.short	0x0008
        /*0064*/ 	.byte	0x00, 0xf4, 0x21, 0x00


	//----- nvinfo : EIATTR_KPARAM_INFO
	.align		4
.L_23:
        /*0068*/ 	.byte	0x04, 0x17
        /*006a*/ 	.short	(.L_25 - .L_24)
.L_24:
        /*006c*/ 	.word	0x00000000
        /*0070*/ 	.short	0x0000
        /*0072*/ 	.short	0x0000
        /*0074*/ 	.byte	0x00, 0xf4, 0x21, 0x00


	//----- nvinfo : EIATTR_SPARSE_MMA_MASK
	.align		4
.L_25:
        /*0078*/ 	.byte	0x03, 0x50
        /*007a*/ 	.short	0x0000


	//----- nvinfo : EIATTR_MAXREG_COUNT
	.align		4
        /*007c*/ 	.byte	0x03, 0x1b
        /*007e*/ 	.short	0x00ff


	//----- nvinfo : EIATTR_EXIT_INSTR_OFFSETS
	.align		4
        /*0080*/ 	.byte	0x04, 0x1c
        /*0082*/ 	.short	(.L_27 - .L_26)


	//   ....[0]....
.L_26:
        /*0084*/ 	.word	0x00000310


	//   ....[1]....
        /*0088*/ 	.word	0x00000330


	//----- nvinfo : EIATTR_REQNTID
	.align		4
.L_27:
        /*008c*/ 	.byte	0x04, 0x10
        /*008e*/ 	.short	(.L_29 - .L_28)
.L_28:
        /*0090*/ 	.word	0x00000080
        /*0094*/ 	.word	0x00000001
        /*0098*/ 	.word	0x00000001


	//----- nvinfo : EIATTR_CBANK_PARAM_SIZE
	.align		4
.L_29:
        /*009c*/ 	.byte	0x03, 0x19
        /*009e*/ 	.short	0x0034


	//----- nvinfo : EIATTR_PARAM_CBANK
	.align		4
        /*00a0*/ 	.byte	0x04, 0x0a
        /*00a2*/ 	.short	(.L_31 - .L_30)
	.align		4
.L_30:
        /*00a4*/ 	.word	index@(.nv.constant0.triton_poi_fused__native_batch_norm_legit_no_training_13)
        /*00a8*/ 	.short	0x0210
        /*00aa*/ 	.short	0x0034


	//----- nvinfo : EIATTR_SW_WAR
	.align		4
.L_31:
        /*00ac*/ 	.byte	0x04, 0x36
        /*00ae*/ 	.short	(.L_33 - .L_32)
.L_32:
        /*00b0*/ 	.word	0x00000008
.L_33:


//--------------------- .nv.callgraph             --------------------------
	.section	.nv.callgraph,"",@"SHT_CUDA_CALLGRAPH"
	.align	4
	.sectionentsize	8
	.align		4
        /*0000*/ 	.word	0x00000000
	.align		4
        /*0004*/ 	.word	0xffffffff
	.align		4
        /*0008*/ 	.word	0x00000000
	.align		4
        /*000c*/ 	.word	0xfffffffe
	.align		4
        /*0010*/ 	.word	0x00000000
	.align		4
        /*0014*/ 	.word	0xfffffffd
	.align		4
        /*0018*/ 	.word	0x00000000
	.align		4
        /*001c*/ 	.word	0xfffffffc


//--------------------- .nv.constant4             --------------------------
	.section	.nv.constant4,"a",@progbits
	.align	8
	.align		8
.nv.constant4:
        /*0000*/ 	.dword	_$_str
	.align		8
        /*0008*/ 	.dword	_$_str_$_2


//--------------------- .text.triton_poi_fused__native_batch_norm_legit_no_training_13 --------------------------
	.section	.text.triton_poi_fused__native_batch_norm_legit_no_training_13,"ax",@progbits
	.align	128
        .global         triton_poi_fused__native_batch_norm_legit_no_training_13
        .type           triton_poi_fused__native_batch_norm_legit_no_training_13,@function
        .size           triton_poi_fused__native_batch_norm_legit_no_training_13,(.L_x_1 - triton_poi_fused__native_batch_norm_legit_no_training_13)
        .other          triton_poi_fused__native_batch_norm_legit_no_training_13,@"STO_CUDA_ENTRY STV_DEFAULT"
triton_poi_fused__native_batch_norm_legit_no_training_13:
.text.triton_poi_fused__native_batch_norm_legit_no_training_13:
[----:B------:R-:W0:Y:S01]  /*0000*/  LDC R1, c[0x0][0x28] ;  /* 0x00000a00ff017b82 */ /* 0x000e220000000800 */
[----:B------:R-:W1:Y:S07]  /*0010*/  S2R R0, SR_TID.X ;  /* 0x0000000000007919 */ /* 0x000e6e0000002100 */
[----:B------:R-:W2:Y:S01]  /*0020*/  LDC.64 R8, c[0x0][0x220] ;  /* 0x00008800ff087b82 */ /* 0x000ea20000000a00 */
[----:B------:R-:W-:Y:S01]  /*0030*/  HFMA2.MMA R14, -RZ, RZ, 0, 0 ;  /* 0x00000000ff0e7435 */ /* 0x000fe200000001ff */
[----:B------:R-:W-:Y:S01]  /*0040*/  ULDC.64 UR4, c[0x0][0x208] ;  /* 0x0000820000047ab9 */ /* 0x000fe20000000a00 */
[----:B------:R-:W3:Y:S05]  /*0050*/  S2R R3, SR_CTAID.X ;  /* 0x0000000000037919 */ /* 0x000eea0000002500 */
[----:B------:R-:W4:Y:S08]  /*0060*/  LDC.64 R4, c[0x0][0x210] ;  /* 0x00008400ff047b82 */ /* 0x000f300000000a00 */
[----:B------:R-:W5:Y:S08]  /*0070*/  LDC.64 R6, c[0x0][0x218] ;  /* 0x00008600ff067b82 */ /* 0x000f700000000a00 */
[----:B------:R-:W4:Y:S01]  /*0080*/  LDC.64 R10, c[0x0][0x228] ;  /* 0x00008a00ff0a7b82 */ /* 0x000f220000000a00 */
[----:B-1----:R-:W-:-:S07]  /*0090*/  LOP3.LUT R0, R0, 0x7f, RZ, 0xc0, !PT ;  /* 0x0000007f00007812 */ /* 0x002fce00078ec0ff */
[----:B------:R-:W1:Y:S01]  /*00a0*/  LDC.64 R12, c[0x0][0x230] ;  /* 0x00008c00ff0c7b82 */ /* 0x000e620000000a00 */
[----:B---3--:R-:W-:Y:S01]  /*00b0*/  SHF.R.S32.HI R2, RZ, 0x18, R3 ;  /* 0x00000018ff027819 */ /* 0x008fe20000011403 */
[----:B------:R-:W-:-:S03]  /*00c0*/  IMAD R0, R3, 0x80, R0 ;  /* 0x0000008003007824 */ /* 0x000fc600078e0200 */
[----:B------:R-:W-:Y:S02]  /*00d0*/  SGXT R3, R2, 0x1 ;  /* 0x000000010203781a */ /* 0x000fe40000000200 */
[----:B------:R-:W-:Y:S02]  /*00e0*/  ISETP.GE.AND P2, PT, R0, 0x800, PT ;  /* 0x000008000000780c */ /* 0x000fe40003f46270 */
[----:B------:R-:W-:-:S04]  /*00f0*/  LEA.HI R3, R3, R0, RZ, 0x2 ;  /* 0x0000000003037211 */ /* 0x000fc800078f10ff */
[--C-:B------:R-:W-:Y:S02]  /*0100*/  SHF.R.S32.HI R2, RZ, 0x2, R3.reuse ;  /* 0x00000002ff027819 */ /* 0x100fe40000011403 */
[----:B------:R-:W-:-:S04]  /*0110*/  SHF.R.S32.HI R3, RZ, 0x1f, R3 ;  /* 0x0000001fff037819 */ /* 0x000fc80000011403 */
[----:B------:R-:W-:-:S04]  /*0120*/  LEA.HI R3, R3, R2, RZ, 0x7 ;  /* 0x0000000203037211 */ /* 0x000fc800078f38ff */
[----:B------:R-:W-:-:S05]  /*0130*/  LOP3.LUT R3, R3, 0xffffff80, RZ, 0xc0, !PT ;  /* 0xffffff8003037812 */ /* 0x000fca00078ec0ff */
[----:B------:R-:W-:-:S04]  /*0140*/  IMAD.IADD R15, R2, 0x1, -R3 ;  /* 0x00000001020f7824 */ /* 0x000fc800078e0a03 */
[----:B--2---:R-:W-:-:S05]  /*0150*/  IMAD.WIDE R8, R15, 0x4, R8 ;  /* 0x000000040f087825 */ /* 0x004fca00078e0208 */
[----:B------:R2:W3:Y:S01]  /*0160*/  @!P2 LDG.E.EL R14, desc[UR4][R8.64] ;  /* 0x00000004080ea981 */ /* 0x0004e2000c2e1900 */
[----:B------:R-:W-:Y:S01]  /*0170*/  CS2R R2, SRZ ;  /* 0x0000000000027805 */ /* 0x000fe2000001ff00 */
[----:B----4-:R-:W-:-:S04]  /*0180*/  IMAD.WIDE R4, R0, 0x4, R4 ;  /* 0x0000000400047825 */ /* 0x010fc800078e0204 */
[C---:B-----5:R-:W-:Y:S01]  /*0190*/  IMAD.WIDE R6, R15.reuse, 0x4, R6 ;  /* 0x000000040f067825 */ /* 0x060fe200078e0206 */
[----:B------:R4:W5:Y:S03]  /*01a0*/  @!P2 LDG.E R2, desc[UR4][R4.64] ;  /* 0x000000040402a981 */ /* 0x000966000c1e1900 */
[C---:B0-2---:R-:W-:Y:S01]  /*01b0*/  IMAD.WIDE R8, R15.reuse, 0x4, R10 ;  /* 0x000000040f087825 */ /* 0x045fe200078e020a */
[----:B------:R0:W5:Y:S03]  /*01c0*/  @!P2 LDG.E.EL R3, desc[UR4][R6.64] ;  /* 0x000000040603a981 */ /* 0x000166000c2e1900 */
[----:B-1----:R-:W-:Y:S01]  /*01d0*/  IMAD.WIDE R10, R15, 0x4, R12 ;  /* 0x000000040f0a7825 */ /* 0x002fe200078e020c */
[----:B------:R-:W-:Y:S01]  /*01e0*/  CS2R R12, SRZ ;  /* 0x00000000000c7805 */ /* 0x000fe2000001ff00 */
[----:B----4-:R-:W1:Y:S05]  /*01f0*/  LDC.64 R4, c[0x0][0x238] ;  /* 0x00008e00ff047b82 */ /* 0x010e6a0000000a00 */
[----:B------:R-:W2:Y:S04]  /*0200*/  @!P2 LDG.E.EL R12, desc[UR4][R8.64] ;  /* 0x00000004080ca981 */ /* 0x000ea8000c2e1900 */
[----:B------:R-:W2:Y:S01]  /*0210*/  @!P2 LDG.E.EL R13, desc[UR4][R10.64] ;  /* 0x000000040a0da981 */ /* 0x000ea2000c2e1900 */
[----:B0-----:R-:W-:Y:S01]  /*0220*/  MOV R6, 0x3e800000 ;  /* 0x3e80000000067802 */ /* 0x001fe20000000f00 */
[----:B---3--:R-:W-:-:S04]  /*0230*/  FADD R14, R14, 9.9999997473787516356e-06 ;  /* 0x3727c5ac0e0e7421 */ /* 0x008fc80000000000 */
[----:B------:R-:W0:Y:S01]  /*0240*/  MUFU.SQRT R15, R14 ;  /* 0x0000000e000f7308 */ /* 0x000e220000002000 */
[----:B-----5:R-:W-:Y:S01]  /*0250*/  FADD R2, -R3, R2 ;  /* 0x0000000203027221 */ /* 0x020fe20000000100 */
[C---:B0-----:R-:W-:Y:S02]  /*0260*/  FSETP.GT.AND P0, PT, R15.reuse, 8.50705917302346158658e+37, PT ;  /* 0x7e8000000f00780b */ /* 0x041fe40003f04000 */
[----:B------:R-:W-:Y:S02]  /*0270*/  FSETP.GEU.AND P1, PT, R15, 1.175494350822287508e-38, PT ;  /* 0x008000000f00780b */ /* 0x000fe40003f2e000 */
[----:B------:R-:W-:-:S09]  /*0280*/  FSEL R6, R6, 1, P0 ;  /* 0x3f80000006067808 */ /* 0x000fd20000000000 */
[----:B------:R-:W-:Y:S02]  /*0290*/  @P0 FMUL R15, R15, 0.25 ;  /* 0x3e8000000f0f0820 */ /* 0x000fe40000400000 */
[----:B------:R-:W-:Y:S02]  /*02a0*/  @!P1 FMUL R6, R6, 16777216 ;  /* 0x4b80000006069820 */ /* 0x000fe40000400000 */
[----:B------:R-:W-:-:S06]  /*02b0*/  @!P1 FMUL R15, R15, 16777216 ;  /* 0x4b8000000f0f9820 */ /* 0x000fcc0000400000 */
[----:B------:R-:W0:Y:S02]  /*02c0*/  MUFU.RCP R15, R15 ;  /* 0x0000000f000f7308 */ /* 0x000e240000001000 */
[----:B0-----:R-:W-:-:S04]  /*02d0*/  FMUL R3, R15, R6 ;  /* 0x000000060f037220 */ /* 0x001fc80000400000 */
[----:B------:R-:W-:Y:S01]  /*02e0*/  FMUL R6, R2, R3 ;  /* 0x0000000302067220 */ /* 0x000fe20000400000 */
[----:B-1----:R-:W-:-:S04]  /*02f0*/  IMAD.WIDE R2, R0, 0x4, R4 ;  /* 0x0000000400027825 */ /* 0x002fc800078e0204 */
[----:B--2---:R-:W-:Y:S01]  /*0300*/  FFMA R13, R6, R12, R13 ;  /* 0x0000000c060d7223 */ /* 0x004fe2000000000d */
[----:B------:R-:W-:Y:S06]  /*0310*/  @P2 EXIT ;  /* 0x000000000000294d */ /* 0x000fec0003800000 */
[----:B------:R-:W-:Y:S01]  /*0320*/  STG.E desc[UR4][R2.64], R13 ;  /* 0x0000000d02007986 */ /* 0x000fe2000c101904 */
[----:B------:R-:W-:Y:S05]  /*0330*/  EXIT ;  /* 0x000000000000794d */ /* 0x000fea0003800000 */
.L_x_0:
[----:B------:R-:W-:-:S00]  /*0340*/  BRA `(.L_x_0) ;  /* 0xfffffffc00fc7947 */ /* 0x000fc0000383ffff */
[----:B------:R-:W-:-:S00]  /*0350*/  NOP ;  /* 0x0000000000007918 */ /* 0x000fc00000000000 */
        /* <DEDUP_REMOVED lines=10> */
.L_x_1:


//--------------------- .nv.global.init           --------------------------
	.section	.nv.global.init,"aw",@progbits
.nv.global.init:
	.type		_$_str,@object
	.size		_$_str,(_$_str_$_2 - _$_str)
_$_str:
        /*0000*/ 	.byte	0x5f, 0x5f, 0x43, 0x55, 0x44, 0x41, 0x5f, 0x46, 0x54, 0x5a, 0x00
	.type		_$_str_$_2,@object
	.size		_$_str_$_2,(.L_1 - _$_str_$_2)
_$_str_$_2:
        /*000b*/ 	.byte	0x5f, 0x5f, 0x43, 0x55, 0x44, 0x41, 0x5f, 0x50, 0x52, 0x45, 0x43, 0x5f, 0x53, 0x51, 0x52, 0x54
        /*001b*/ 	.byte	0x00
.L_1:


//--------------------- .nv.constant0.triton_poi_fused__native_batch_norm_legit_no_training_13 --------------------------
	.section	.nv.constant0.triton_poi_fused__native_batch_norm_legit_no_training_13,"a",@progbits
	.sectionflags	@""
	.align	4
.nv.constant0.triton_poi_fused__native_batch_norm_legit_no_training_13:
	.zero		580
